//
// Generated by NVIDIA NVVM Compiler
//
// Compiler Build ID: CL-36424714
// Cuda compilation tools, release 13.0, V13.0.88
// Based on NVVM 20.0.0
//

.version 9.0
.target sm_100
.address_size 64

	// .globl	computeTwoBodyForce

.visible .entry computeTwoBodyForce(
	.param .u64 .ptr .align 1 computeTwoBodyForce_param_0,
	.param .u64 .ptr .align 1 computeTwoBodyForce_param_1
)
{
	.reg .pred 	%p<3>;
	.reg .b32 	%r<10>;
	.reg .b64 	%rd<7>;

	ld.param.u64 	%rd2, [computeTwoBodyForce_param_1];
	mov.u32 	%r6, %ctaid.x;
	mov.u32 	%r1, %ntid.x;
	mov.u32 	%r7, %tid.x;
	mad.lo.s32 	%r9, %r6, %r1, %r7;
	setp.gt.u32 	%p1, %r9, 2;
	@%p1 bra 	$L__BB0_3;
	mov.u32 	%r8, %nctaid.x;
	mul.lo.s32 	%r3, %r1, %r8;
	cvta.to.global.u64 	%rd1, %rd2;
$L__BB0_2:
	mul.wide.u32 	%rd3, %r9, 8;
	add.s64 	%rd4, %rd1, %rd3;
	atom.global.add.u64 	%rd5, [%rd4], 1000;
	atom.global.add.u64 	%rd6, [%rd4+8], 2;
	add.s32 	%r9, %r9, %r3;
	setp.lt.u32 	%p2, %r9, 3;
	@%p2 bra 	$L__BB0_2;
$L__BB0_3:
	ret;

}


// ===== COMPILED SASS (sm_100) =====

	.target	sm_100

	.elftype	@"ET_EXEC"


//--------------------- .note.nv.tkinfo           --------------------------
	.section	.note.nv.tkinfo,"",@"SHT_NOTE"
	.sectionflags	@"SHF_NOTE_NV_TKINFO"
	.tkinfo
        /*0018*/ 	.word	0x00000002
        /*0030*/ 	.string	""
        /*0030*/ 	.string	"ptxas"
        /*0030*/ 	.string	"Cuda compilation tools, release 13.0, V13.0.88"
        /*0030*/ 	.string	"Build cuda_13.0.r13.0/compiler.36424714_0"
        /*0030*/ 	.string	"-arch sm_100 -m 64 "



//--------------------- .note.nv.cuinfo           --------------------------
	.section	.note.nv.cuinfo,"",@"SHT_NOTE"
	.sectionflags	@"SHF_NOTE_NV_CUINFO"
        /*0018*/ 	.short	0x0002
        /*001a*/ 	.short	0x0064
        /*001c*/ 	.short	0x0082
	.zero		2


//--------------------- .nv.info                  --------------------------
	.section	.nv.info,"",@"SHT_CUDA_INFO"
	.align	4


	//----- nvinfo : EIATTR_REGCOUNT
	.align		4
        /*0000*/ 	.byte	0x04, 0x2f
        /*0002*/ 	.short	(.L_1 - .L_0)
	.align		4
.L_0:
        /*0004*/ 	.word	index@(computeTwoBodyForce)
        /*0008*/ 	.word	0x0000000e


	//----- nvinfo : EIATTR_FRAME_SIZE
	.align		4
.L_1:
        /*000c*/ 	.byte	0x04, 0x11
        /*000e*/ 	.short	(.L_3 - .L_2)
	.align		4
.L_2:
        /*0010*/ 	.word	index@(computeTwoBodyForce)
        /*0014*/ 	.word	0x00000000


	//----- nvinfo : EIATTR_MIN_STACK_SIZE
	.align		4
.L_3:
        /*0018*/ 	.byte	0x04, 0x12
        /*001a*/ 	.short	(.L_5 - .L_4)
	.align		4
.L_4:
        /*001c*/ 	.word	index@(computeTwoBodyForce)
        /*0020*/ 	.word	0x00000000
.L_5:


//--------------------- .nv.compat                --------------------------
	.section	.nv.compat,"",@"SHT_CUDA_COMPAT_INFO"
	.align	4
        /*0000*/ 	.byte	0x02, 0x09, 0x00, 0x00, 0x02, 0x02, 0x01, 0x00, 0x02, 0x05, 0x05, 0x00, 0x03, 0x07, 0x01, 0x01
        /*0010*/ 	.byte	0x02, 0x03, 0x00, 0x00, 0x02, 0x06, 0x01, 0x00, 0x04, 0x0b, 0x08, 0x00, 0x09, 0x00, 0x00, 0x00
        /*0020*/ 	.byte	0x00, 0x00, 0x00, 0x00


//--------------------- .nv.info.computeTwoBodyForce --------------------------
	.section	.nv.info.computeTwoBodyForce,"",@"SHT_CUDA_INFO"
	.sectionflags	@""
	.align	4


	//----- nvinfo : EIATTR_CUDA_API_VERSION
	.align		4
        /*0000*/ 	.byte	0x04, 0x37
        /*0002*/ 	.short	(.L_7 - .L_6)
.L_6:
        /*0004*/ 	.word	0x00000082


	//----- nvinfo : EIATTR_KPARAM_INFO
	.align		4
.L_7:
        /*0008*/ 	.byte	0x04, 0x17
        /*000a*/ 	.short	(.L_9 - .L_8)
.L_8:
        /*000c*/ 	.word	0x00000000
        /*0010*/ 	.short	0x0001
        /*0012*/ 	.short	0x0008
        /*0014*/ 	.byte	0x00, 0xf5, 0x21, 0x00


	//----- nvinfo : EIATTR_KPARAM_INFO
	.align		4
.L_9:
        /*0018*/ 	.byte	0x04, 0x17
        /*001a*/ 	.short	(.L_11 - .L_10)
.L_10:
        /*001c*/ 	.word	0x00000000
        /*0020*/ 	.short	0x0000
        /*0022*/ 	.short	0x0000
        /*0024*/ 	.byte	0x00, 0xf5, 0x21, 0x00


	//----- nvinfo : EIATTR_SPARSE_MMA_MASK
	.align		4
.L_11:
        /*0028*/ 	.byte	0x03, 0x50
        /*002a*/ 	.short	0x0000


	//----- nvinfo : EIATTR_MAXREG_COUNT
	.align		4
        /*002c*/ 	.byte	0x03, 0x1b
        /*002e*/ 	.short	0x00ff


	//----- nvinfo : EIATTR_MERCURY_ISA_VERSION
	.align		4
        /*0030*/ 	.byte	0x03, 0x5f
        /*0032*/ 	.short	0x0101


	//----- nvinfo : EIATTR_VRC_CTA_INIT_COUNT
	.align		4
        /*0034*/ 	.byte	0x02, 0x4a
	.zero		1
	.zero		1


	//----- nvinfo : EIATTR_EXIT_INSTR_OFFSETS
	.align		4
        /*0038*/ 	.byte	0x04, 0x1c
        /*003a*/ 	.short	(.L_13 - .L_12)


	//   ....[0]....
.L_12:
        /*003c*/ 	.word	0x00000060


	//   ....[1]....
        /*0040*/ 	.word	0x00000150


	//----- nvinfo : EIATTR_CRS_STACK_SIZE
	.align		4
.L_13:
        /*0044*/ 	.byte	0x04, 0x1e
        /*0046*/ 	.short	(.L_15 - .L_14)
.L_14:
        /*0048*/ 	.word	0x00000000


	//----- nvinfo : EIATTR_CBANK_PARAM_SIZE
	.align		4
.L_15:
        /*004c*/ 	.byte	0x03, 0x19
        /*004e*/ 	.short	0x0010


	//----- nvinfo : EIATTR_PARAM_CBANK
	.align		4
        /*0050*/ 	.byte	0x04, 0x0a
        /*0052*/ 	.short	(.L_17 - .L_16)
	.align		4
.L_16:
        /*0054*/ 	.word	index@(.nv.constant0.computeTwoBodyForce)
        /*0058*/ 	.short	0x0380
        /*005a*/ 	.short	0x0010


	//----- nvinfo : EIATTR_SW_WAR
	.align		4
.L_17:
        /*005c*/ 	.byte	0x04, 0x36
        /*005e*/ 	.short	(.L_19 - .L_18)
.L_18:
        /*0060*/ 	.word	0x00000008
.L_19:


//--------------------- .nv.callgraph             --------------------------
	.section	.nv.callgraph,"",@"SHT_CUDA_CALLGRAPH"
	.align	4
	.sectionentsize	8
	.align		4
        /*0000*/ 	.word	0x00000000
	.align		4
        /*0004*/ 	.word	0xffffffff
	.align		4
        /*0008*/ 	.word	0x00000000
	.align		4
        /*000c*/ 	.word	0xfffffffe
	.align		4
        /*0010*/ 	.word	0x00000000
	.align		4
        /*0014*/ 	.word	0xfffffffd
	.align		4
        /*0018*/ 	.word	0x00000000
	.align		4
        /*001c*/ 	.word	0xfffffffc


//--------------------- .text.computeTwoBodyForce --------------------------
	.section	.text.computeTwoBodyForce,"ax",@progbits
	.align	128
        .global         computeTwoBodyForce
        .type           computeTwoBodyForce,@function
        .size           computeTwoBodyForce,(.L_x_2 - computeTwoBodyForce)
        .other          computeTwoBodyForce,@"STO_CUDA_ENTRY STV_DEFAULT"
computeTwoBodyForce:
.text.computeTwoBodyForce:
[----:B------:R-:W-:Y:S01]  /*0000*/  LDC R1, c[0x0][0x37c] ;  /* 0x0000df00ff017b82 */ /* 0x000fe20000000800 */
[----:B------:R-:W0:Y:S07]  /*0010*/  S2R R0, SR_TID.X ;  /* 0x0000000000007919 */ /* 0x000e2e0000002100 */
[----:B------:R-:W0:Y:S08]  /*0020*/  S2UR UR4, SR_CTAID.X ;  /* 0x00000000000479c3 */ /* 0x000e300000002500 */
[----:B------:R-:W0:Y:S02]  /*0030*/  LDC R11, c[0x0][0x360] ;  /* 0x0000d800ff0b7b82 */ /* 0x000e240000000800 */
[----:B0-----:R-:W-:-:S05]  /*0040*/  IMAD R0, R11, UR4, R0 ;  /* 0x000000040b007c24 */ /* 0x001fca000f8e0200 */
[----:B------:R-:W-:-:S13]  /*0050*/  ISETP.GT.U32.AND P0, PT, R0, 0x2, PT ;  /* 0x000000020000780c */ /* 0x000fda0003f04070 */
[----:B------:R-:W-:Y:S05]  /*0060*/  @P0 EXIT ;  /* 0x000000000000094d */ /* 0x000fea0003800000 */
[----:B------:R-:W0:Y:S01]  /*0070*/  LDC.64 R4, c[0x0][0x388] ;  /* 0x0000e200ff047b82 */ /* 0x000e220000000a00 */
[----:B------:R-:W1:Y:S01]  /*0080*/  LDCU UR4, c[0x0][0x370] ;  /* 0x00006e00ff0477ac */ /* 0x000e620008000800 */
[----:B------:R-:W-:Y:S01]  /*0090*/  HFMA2 R6, -RZ, RZ, 0, 5.9604644775390625e-05 ;  /* 0x000003e8ff067431 */ /* 0x000fe200000001ff */
[----:B------:R-:W-:Y:S01]  /*00a0*/  MOV R7, 0x0 ;  /* 0x0000000000077802 */ /* 0x000fe20000000f00 */
[----:B------:R-:W-:Y:S02]  /*00b0*/  HFMA2 R9, -RZ, RZ, 0, 0 ;  /* 0x00000000ff097431 */ /* 0x000fe400000001ff */
[----:B------:R-:W-:Y:S01]  /*00c0*/  IMAD.MOV.U32 R8, RZ, RZ, 0x2 ;  /* 0x00000002ff087424 */ /* 0x000fe200078e00ff */
[----:B------:R-:W2:Y:S01]  /*00d0*/  LDCU.64 UR6, c[0x0][0x358] ;  /* 0x00006b00ff0677ac */ /* 0x000ea20008000a00 */
[----:B-1----:R-:W-:-:S07]  /*00e0*/  IMAD R11, R11, UR4, RZ ;  /* 0x000000040b0b7c24 */ /* 0x002fce000f8e02ff */
.L_x_0:
[----:B01----:R-:W-:-:S04]  /*00f0*/  IMAD.WIDE.U32 R2, R0, 0x8, R4 ;  /* 0x0000000800027825 */ /* 0x003fc800078e0004 */
[----:B------:R-:W-:Y:S01]  /*0100*/  IMAD.IADD R0, R11, 0x1, R0 ;  /* 0x000000010b007824 */ /* 0x000fe200078e0200 */
[----:B--2---:R1:W-:Y:S04]  /*0110*/  REDG.E.ADD.64.STRONG.GPU desc[UR6][R2.64], R6 ;  /* 0x000000060200798e */ /* 0x0043e8000c12e506 */
[----:B------:R-:W-:Y:S01]  /*0120*/  ISETP.GE.U32.AND P0, PT, R0, 0x3, PT ;  /* 0x000000030000780c */ /* 0x000fe20003f06070 */
[----:B------:R1:W-:-:S12]  /*0130*/  REDG.E.ADD.64.STRONG.GPU desc[UR6][R2.64+0x8], R8 ;  /* 0x000008080200798e */ /* 0x0003d8000c12e506 */
[----:B------:R-:W-:Y:S05]  /*0140*/  @!P0 BRA `(.L_x_0) ;  /* 0xfffffffc00e88947 */ /* 0x000fea000383ffff */
[----:B------:R-:W-:Y:S05]  /*0150*/  EXIT ;  /* 0x000000000000794d */ /* 0x000fea0003800000 */
.L_x_1:
[----:B------:R-:W-:-:S00]  /*0160*/  BRA `(.L_x_1) ;  /* 0xfffffffc00fc7947 */ /* 0x000fc0000383ffff */
[----:B------:R-:W-:-:S00]  /*0170*/  NOP ;  /* 0x0000000000007918 */ /* 0x000fc00000000000 */
        /* <DEDUP_REMOVED lines=8> */
.L_x_2:


//--------------------- .nv.shared.reserved.0     --------------------------
	.section	.nv.shared.reserved.0,"aw",@nobits
	.weak		__nv_reservedSMEM_offset_0_alias
	.size		__nv_reservedSMEM_offset_0_alias, 0, 64
	.other		__nv_reservedSMEM_offset_0_alias,@"STO_CUDA_RESERVED_SHARED STV_DEFAULT"
__nv_reservedSMEM_offset_0_alias:
	.zero		0
	.zero		64


//--------------------- .nv.constant0.computeTwoBodyForce --------------------------
	.section	.nv.constant0.computeTwoBodyForce,"a",@progbits
	.sectionflags	@""
	.align	4
.nv.constant0.computeTwoBodyForce:
	.zero		912


//--------------------- SYMBOLS --------------------------

	.type		.nv.reservedSmem.offset0,@object
	.size		.nv.reservedSmem.offset0,0x4
